//
// Generated by NVIDIA NVVM Compiler
//
// Compiler Build ID: CL-36424714
// Cuda compilation tools, release 13.0, V13.0.88
// Based on NVVM 20.0.0
//

.version 9.0
.target sm_100
.address_size 64

	// .globl	_Z13single_kernelPKfS0_Pfii
.extern .shared .align 16 .b8 shared_mem[];

.visible .entry _Z13single_kernelPKfS0_Pfii(
	.param .u64 .ptr .align 1 _Z13single_kernelPKfS0_Pfii_param_0,
	.param .u64 .ptr .align 1 _Z13single_kernelPKfS0_Pfii_param_1,
	.param .u64 .ptr .align 1 _Z13single_kernelPKfS0_Pfii_param_2,
	.param .u32 _Z13single_kernelPKfS0_Pfii_param_3,
	.param .u32 _Z13single_kernelPKfS0_Pfii_param_4
)
{
	.reg .pred 	%p<6>;
	.reg .b32 	%r<18>;
	.reg .b32 	%f<14>;
	.reg .b64 	%rd<16>;

	ld.param.u64 	%rd5, [_Z13single_kernelPKfS0_Pfii_param_0];
	ld.param.u64 	%rd6, [_Z13single_kernelPKfS0_Pfii_param_1];
	ld.param.u64 	%rd7, [_Z13single_kernelPKfS0_Pfii_param_2];
	ld.param.u32 	%r10, [_Z13single_kernelPKfS0_Pfii_param_4];
	cvta.to.global.u64 	%rd8, %rd7;
	mov.u32 	%r11, %ctaid.x;
	mul.lo.s32 	%r1, %r10, %r11;
	mul.wide.u32 	%rd9, %r11, 4;
	add.s64 	%rd1, %rd8, %rd9;
	mov.u32 	%r2, %tid.x;
	setp.ge.s32 	%p1, %r2, %r10;
	mov.f32 	%f13, 0f00000000;
	@%p1 bra 	$L__BB0_3;
	mov.u32 	%r3, %ntid.x;
	cvt.u64.u32 	%rd2, %r1;
	cvta.to.global.u64 	%rd3, %rd5;
	cvta.to.global.u64 	%rd4, %rd6;
	mov.f32 	%f13, 0f00000000;
	mov.u32 	%r16, %r2;
$L__BB0_2:
	cvt.s64.s32 	%rd10, %r16;
	add.s64 	%rd11, %rd10, %rd2;
	shl.b64 	%rd12, %rd11, 2;
	add.s64 	%rd13, %rd3, %rd12;
	ld.global.f32 	%f6, [%rd13];
	mul.wide.s32 	%rd14, %r16, 4;
	add.s64 	%rd15, %rd4, %rd14;
	ld.global.f32 	%f7, [%rd15];
	fma.rn.f32 	%f13, %f6, %f7, %f13;
	add.s32 	%r16, %r16, %r3;
	setp.lt.s32 	%p2, %r16, %r10;
	@%p2 bra 	$L__BB0_2;
$L__BB0_3:
	shl.b32 	%r12, %r2, 2;
	mov.u32 	%r13, shared_mem;
	add.s32 	%r6, %r13, %r12;
	st.shared.f32 	[%r6], %f13;
	bar.sync 	0;
	mov.u32 	%r17, %ntid.x;
	setp.lt.u32 	%p3, %r17, 2;
	@%p3 bra 	$L__BB0_7;
$L__BB0_4:
	shr.u32 	%r9, %r17, 1;
	setp.ge.u32 	%p4, %r2, %r9;
	@%p4 bra 	$L__BB0_6;
	shl.b32 	%r14, %r9, 2;
	add.s32 	%r15, %r6, %r14;
	ld.shared.f32 	%f8, [%r15];
	ld.shared.f32 	%f9, [%r6];
	add.f32 	%f10, %f8, %f9;
	st.shared.f32 	[%r6], %f10;
$L__BB0_6:
	bar.sync 	0;
	setp.gt.u32 	%p5, %r17, 3;
	mov.u32 	%r17, %r9;
	@%p5 bra 	$L__BB0_4;
$L__BB0_7:
	ld.shared.f32 	%f11, [shared_mem];
	st.global.f32 	[%rd1], %f11;
	ret;

}


// ===== COMPILED SASS (sm_100) =====

	.target	sm_100

	.elftype	@"ET_EXEC"


//--------------------- .note.nv.tkinfo           --------------------------
	.section	.note.nv.tkinfo,"",@"SHT_NOTE"
	.sectionflags	@"SHF_NOTE_NV_TKINFO"
	.tkinfo
        /*0018*/ 	.word	0x00000002
        /*0030*/ 	.string	""
        /*0030*/ 	.string	"ptxas"
        /*0030*/ 	.string	"Cuda compilation tools, release 13.0, V13.0.88"
        /*0030*/ 	.string	"Build cuda_13.0.r13.0/compiler.36424714_0"
        /*0030*/ 	.string	"-arch sm_100 -m 64 "



//--------------------- .note.nv.cuinfo           --------------------------
	.section	.note.nv.cuinfo,"",@"SHT_NOTE"
	.sectionflags	@"SHF_NOTE_NV_CUINFO"
        /*0018*/ 	.short	0x0002
        /*001a*/ 	.short	0x0064
        /*001c*/ 	.short	0x0082
	.zero		2


//--------------------- .nv.info                  --------------------------
	.section	.nv.info,"",@"SHT_CUDA_INFO"
	.align	4


	//----- nvinfo : EIATTR_REGCOUNT
	.align		4
        /*0000*/ 	.byte	0x04, 0x2f
        /*0002*/ 	.short	(.L_1 - .L_0)
	.align		4
.L_0:
        /*0004*/ 	.word	index@(_Z13single_kernelPKfS0_Pfii)
        /*0008*/ 	.word	0x00000011


	//----- nvinfo : EIATTR_FRAME_SIZE
	.align		4
.L_1:
        /*000c*/ 	.byte	0x04, 0x11
        /*000e*/ 	.short	(.L_3 - .L_2)
	.align		4
.L_2:
        /*0010*/ 	.word	index@(_Z13single_kernelPKfS0_Pfii)
        /*0014*/ 	.word	0x00000000


	//----- nvinfo : EIATTR_MIN_STACK_SIZE
	.align		4
.L_3:
        /*0018*/ 	.byte	0x04, 0x12
        /*001a*/ 	.short	(.L_5 - .L_4)
	.align		4
.L_4:
        /*001c*/ 	.word	index@(_Z13single_kernelPKfS0_Pfii)
        /*0020*/ 	.word	0x00000000
.L_5:


//--------------------- .nv.compat                --------------------------
	.section	.nv.compat,"",@"SHT_CUDA_COMPAT_INFO"
	.align	4
        /*0000*/ 	.byte	0x02, 0x09, 0x00, 0x00, 0x02, 0x02, 0x01, 0x00, 0x02, 0x05, 0x05, 0x00, 0x03, 0x07, 0x01, 0x01
        /*0010*/ 	.byte	0x02, 0x03, 0x00, 0x00, 0x02, 0x06, 0x01, 0x00, 0x04, 0x0b, 0x08, 0x00, 0x09, 0x00, 0x00, 0x00
        /*0020*/ 	.byte	0x00, 0x00, 0x00, 0x00


//--------------------- .nv.info._Z13single_kernelPKfS0_Pfii --------------------------
	.section	.nv.info._Z13single_kernelPKfS0_Pfii,"",@"SHT_CUDA_INFO"
	.sectionflags	@""
	.align	4


	//----- nvinfo : EIATTR_CUDA_API_VERSION
	.align		4
        /*0000*/ 	.byte	0x04, 0x37
        /*0002*/ 	.short	(.L_7 - .L_6)
.L_6:
        /*0004*/ 	.word	0x00000082


	//----- nvinfo : EIATTR_KPARAM_INFO
	.align		4
.L_7:
        /*0008*/ 	.byte	0x04, 0x17
        /*000a*/ 	.short	(.L_9 - .L_8)
.L_8:
        /*000c*/ 	.word	0x00000000
        /*0010*/ 	.short	0x0004
        /*0012*/ 	.short	0x001c
        /*0014*/ 	.byte	0x00, 0xf0, 0x11, 0x00


	//----- nvinfo : EIATTR_KPARAM_INFO
	.align		4
.L_9:
        /*0018*/ 	.byte	0x04, 0x17
        /*001a*/ 	.short	(.L_11 - .L_10)
.L_10:
        /*001c*/ 	.word	0x00000000
        /*0020*/ 	.short	0x0003
        /*0022*/ 	.short	0x0018
        /*0024*/ 	.byte	0x00, 0xf0, 0x11, 0x00


	//----- nvinfo : EIATTR_KPARAM_INFO
	.align		4
.L_11:
        /*0028*/ 	.byte	0x04, 0x17
        /*002a*/ 	.short	(.L_13 - .L_12)
.L_12:
        /*002c*/ 	.word	0x00000000
        /*0030*/ 	.short	0x0002
        /*0032*/ 	.short	0x0010
        /*0034*/ 	.byte	0x00, 0xf5, 0x21, 0x00


	//----- nvinfo : EIATTR_KPARAM_INFO
	.align		4
.L_13:
        /*0038*/ 	.byte	0x04, 0x17
        /*003a*/ 	.short	(.L_15 - .L_14)
.L_14:
        /*003c*/ 	.word	0x00000000
        /*0040*/ 	.short	0x0001
        /*0042*/ 	.short	0x0008
        /*0044*/ 	.byte	0x00, 0xf5, 0x21, 0x00


	//----- nvinfo : EIATTR_KPARAM_INFO
	.align		4
.L_15:
        /*0048*/ 	.byte	0x04, 0x17
        /*004a*/ 	.short	(.L_17 - .L_16)
.L_16:
        /*004c*/ 	.word	0x00000000
        /*0050*/ 	.short	0x0000
        /*0052*/ 	.short	0x0000
        /*0054*/ 	.byte	0x00, 0xf5, 0x21, 0x00


	//----- nvinfo : EIATTR_SPARSE_MMA_MASK
	.align		4
.L_17:
        /*0058*/ 	.byte	0x03, 0x50
        /*005a*/ 	.short	0x0000


	//----- nvinfo : EIATTR_MAXREG_COUNT
	.align		4
        /*005c*/ 	.byte	0x03, 0x1b
        /*005e*/ 	.short	0x00ff


	//----- nvinfo : EIATTR_NUM_BARRIERS
	.align		4
        /*0060*/ 	.byte	0x02, 0x4c
        /*0062*/ 	.byte	0x01
	.zero		1


	//----- nvinfo : EIATTR_MERCURY_ISA_VERSION
	.align		4
        /*0064*/ 	.byte	0x03, 0x5f
        /*0066*/ 	.short	0x0101


	//----- nvinfo : EIATTR_VRC_CTA_INIT_COUNT
	.align		4
        /*0068*/ 	.byte	0x02, 0x4a
	.zero		1
	.zero		1


	//----- nvinfo : EIATTR_EXIT_INSTR_OFFSETS
	.align		4
        /*006c*/ 	.byte	0x04, 0x1c
        /*006e*/ 	.short	(.L_19 - .L_18)


	//   ....[0]....
.L_18:
        /*0070*/ 	.word	0x00000370


	//----- nvinfo : EIATTR_CRS_STACK_SIZE
	.align		4
.L_19:
        /*0074*/ 	.byte	0x04, 0x1e
        /*0076*/ 	.short	(.L_21 - .L_20)
.L_20:
        /*0078*/ 	.word	0x00000000


	//----- nvinfo : EIATTR_CBANK_PARAM_SIZE
	.align		4
.L_21:
        /*007c*/ 	.byte	0x03, 0x19
        /*007e*/ 	.short	0x0020


	//----- nvinfo : EIATTR_PARAM_CBANK
	.align		4
        /*0080*/ 	.byte	0x04, 0x0a
        /*0082*/ 	.short	(.L_23 - .L_22)
	.align		4
.L_22:
        /*0084*/ 	.word	index@(.nv.constant0._Z13single_kernelPKfS0_Pfii)
        /*0088*/ 	.short	0x0380
        /*008a*/ 	.short	0x0020


	//----- nvinfo : EIATTR_SW_WAR
	.align		4
.L_23:
        /*008c*/ 	.byte	0x04, 0x36
        /*008e*/ 	.short	(.L_25 - .L_24)
.L_24:
        /*0090*/ 	.word	0x00000008
.L_25:


//--------------------- .nv.callgraph             --------------------------
	.section	.nv.callgraph,"",@"SHT_CUDA_CALLGRAPH"
	.align	4
	.sectionentsize	8
	.align		4
        /*0000*/ 	.word	0x00000000
	.align		4
        /*0004*/ 	.word	0xffffffff
	.align		4
        /*0008*/ 	.word	0x00000000
	.align		4
        /*000c*/ 	.word	0xfffffffe
	.align		4
        /*0010*/ 	.word	0x00000000
	.align		4
        /*0014*/ 	.word	0xfffffffd
	.align		4
        /*0018*/ 	.word	0x00000000
	.align		4
        /*001c*/ 	.word	0xfffffffc


//--------------------- .text._Z13single_kernelPKfS0_Pfii --------------------------
	.section	.text._Z13single_kernelPKfS0_Pfii,"ax",@progbits
	.align	128
        .global         _Z13single_kernelPKfS0_Pfii
        .type           _Z13single_kernelPKfS0_Pfii,@function
        .size           _Z13single_kernelPKfS0_Pfii,(.L_x_6 - _Z13single_kernelPKfS0_Pfii)
        .other          _Z13single_kernelPKfS0_Pfii,@"STO_CUDA_ENTRY STV_DEFAULT"
_Z13single_kernelPKfS0_Pfii:
.text._Z13single_kernelPKfS0_Pfii:
[----:B------:R-:W-:Y:S01]  /*0000*/  LDC R1, c[0x0][0x37c] ;  /* 0x0000df00ff017b82 */ /* 0x000fe20000000800 */
[----:B------:R-:W0:Y:S01]  /*0010*/  S2R R10, SR_TID.X ;  /* 0x00000000000a7919 */ /* 0x000e220000002100 */
[----:B------:R-:W0:Y:S01]  /*0020*/  LDCU UR4, c[0x0][0x39c] ;  /* 0x00007380ff0477ac */ /* 0x000e220008000800 */
[----:B------:R-:W-:Y:S01]  /*0030*/  BSSY.RECONVERGENT B0, `(.L_x_0) ;  /* 0x0000017000007945 */ /* 0x000fe20003800200 */
[----:B------:R-:W-:Y:S01]  /*0040*/  IMAD.MOV.U32 R8, RZ, RZ, RZ ;  /* 0x000000ffff087224 */ /* 0x000fe200078e00ff */
[----:B------:R-:W1:Y:S01]  /*0050*/  S2R R11, SR_CTAID.X ;  /* 0x00000000000b7919 */ /* 0x000e620000002500 */
[----:B------:R-:W2:Y:S01]  /*0060*/  LDCU.64 UR6, c[0x0][0x358] ;  /* 0x00006b00ff0677ac */ /* 0x000ea20008000a00 */
[----:B------:R-:W3:Y:S01]  /*0070*/  LDCU.64 UR8, c[0x0][0x380] ;  /* 0x00007000ff0877ac */ /* 0x000ee20008000a00 */
[----:B0-----:R-:W-:-:S13]  /*0080*/  ISETP.GE.AND P0, PT, R10, UR4, PT ;  /* 0x000000040a007c0c */ /* 0x001fda000bf06270 */
[----:B-123--:R-:W-:Y:S05]  /*0090*/  @P0 BRA `(.L_x_1) ;  /* 0x0000000000400947 */ /* 0x00efea0003800000 */
[----:B------:R-:W0:Y:S01]  /*00a0*/  LDC R12, c[0x0][0x360] ;  /* 0x0000d800ff0c7b82 */ /* 0x000e220000000800 */
[----:B------:R-:W-:Y:S02]  /*00b0*/  IMAD R0, R11, UR4, RZ ;  /* 0x000000040b007c24 */ /* 0x000fe4000f8e02ff */
[----:B------:R-:W-:Y:S02]  /*00c0*/  IMAD.MOV.U32 R8, RZ, RZ, RZ ;  /* 0x000000ffff087224 */ /* 0x000fe400078e00ff */
[----:B------:R-:W-:-:S03]  /*00d0*/  IMAD.MOV.U32 R9, RZ, RZ, R10 ;  /* 0x000000ffff097224 */ /* 0x000fc600078e000a */
[----:B------:R-:W1:Y:S04]  /*00e0*/  LDC.64 R6, c[0x0][0x388] ;  /* 0x0000e200ff067b82 */ /* 0x000e680000000a00 */
.L_x_2:
[----:B------:R-:W-:Y:S01]  /*00f0*/  IADD3 R5, P0, PT, R0, R9, RZ ;  /* 0x0000000900057210 */ /* 0x000fe20007f1e0ff */
[----:B-1----:R-:W-:-:S03]  /*0100*/  IMAD.WIDE R2, R9, 0x4, R6 ;  /* 0x0000000409027825 */ /* 0x002fc600078e0206 */
[----:B------:R-:W-:Y:S02]  /*0110*/  LEA.HI.X.SX32 R14, R9, RZ, 0x1, P0 ;  /* 0x000000ff090e7211 */ /* 0x000fe400000f0eff */
[C---:B------:R-:W-:Y:S01]  /*0120*/  LEA R4, P0, R5.reuse, UR8, 0x2 ;  /* 0x0000000805047c11 */ /* 0x040fe2000f8010ff */
[----:B------:R-:W2:Y:S03]  /*0130*/  LDG.E R2, desc[UR6][R2.64] ;  /* 0x0000000602027981 */ /* 0x000ea6000c1e1900 */
[----:B------:R-:W-:-:S06]  /*0140*/  LEA.HI.X R5, R5, UR9, R14, 0x2, P0 ;  /* 0x0000000905057c11 */ /* 0x000fcc00080f140e */
[----:B------:R-:W2:Y:S01]  /*0150*/  LDG.E R5, desc[UR6][R4.64] ;  /* 0x0000000604057981 */ /* 0x000ea2000c1e1900 */
[----:B0-----:R-:W-:-:S04]  /*0160*/  IADD3 R9, PT, PT, R12, R9, RZ ;  /* 0x000000090c097210 */ /* 0x001fc80007ffe0ff */
[----:B------:R-:W-:Y:S01]  /*0170*/  ISETP.GE.AND P0, PT, R9, UR4, PT ;  /* 0x0000000409007c0c */ /* 0x000fe2000bf06270 */
[----:B--2---:R-:W-:-:S12]  /*0180*/  FFMA R8, R5, R2, R8 ;  /* 0x0000000205087223 */ /* 0x004fd80000000008 */
[----:B------:R-:W-:Y:S05]  /*0190*/  @!P0 BRA `(.L_x_2) ;  /* 0xfffffffc00d48947 */ /* 0x000fea000383ffff */
.L_x_1:
[----:B------:R-:W-:Y:S05]  /*01a0*/  BSYNC.RECONVERGENT B0 ;  /* 0x0000000000007941 */ /* 0x000fea0003800200 */
.L_x_0:
[----:B------:R-:W0:Y:S01]  /*01b0*/  S2UR UR5, SR_CgaCtaId ;  /* 0x00000000000579c3 */ /* 0x000e220000008800 */
[----:B------:R-:W-:Y:S01]  /*01c0*/  UMOV UR4, 0x400 ;  /* 0x0000040000047882 */ /* 0x000fe20000000000 */
[----:B------:R-:W1:Y:S02]  /*01d0*/  LDCU UR8, c[0x0][0x360] ;  /* 0x00006c00ff0877ac */ /* 0x000e640008000800 */
[----:B-1----:R-:W-:Y:S02]  /*01e0*/  UISETP.GE.U32.AND UP0, UPT, UR8, 0x2, UPT ;  /* 0x000000020800788c */ /* 0x002fe4000bf06070 */
[----:B0-----:R-:W-:-:S06]  /*01f0*/  ULEA UR4, UR5, UR4, 0x18 ;  /* 0x0000000405047291 */ /* 0x001fcc000f8ec0ff */
[----:B------:R-:W-:-:S05]  /*0200*/  LEA R3, R10, UR4, 0x2 ;  /* 0x000000040a037c11 */ /* 0x000fca000f8e10ff */
[----:B------:R0:W-:Y:S01]  /*0210*/  STS [R3], R8 ;  /* 0x0000000803007388 */ /* 0x0001e20000000800 */
[----:B------:R-:W-:Y:S06]  /*0220*/  BAR.SYNC.DEFER_BLOCKING 0x0 ;  /* 0x0000000000007b1d */ /* 0x000fec0000010000 */
[----:B------:R-:W-:Y:S05]  /*0230*/  BRA.U !UP0, `(.L_x_3) ;  /* 0x0000000108307547 */ /* 0x000fea000b800000 */
[----:B------:R-:W-:-:S07]  /*0240*/  IMAD.U32 R0, RZ, RZ, UR8 ;  /* 0x00000008ff007e24 */ /* 0x000fce000f8e00ff */
.L_x_4:
[----:B------:R-:W-:-:S04]  /*0250*/  SHF.R.U32.HI R6, RZ, 0x1, R0 ;  /* 0x00000001ff067819 */ /* 0x000fc80000011600 */
[----:B------:R-:W-:-:S13]  /*0260*/  ISETP.GE.U32.AND P0, PT, R10, R6, PT ;  /* 0x000000060a00720c */ /* 0x000fda0003f06070 */
[----:B------:R-:W-:Y:S01]  /*0270*/  @!P0 IMAD R2, R6, 0x4, R3 ;  /* 0x0000000406028824 */ /* 0x000fe200078e0203 */
[----:B------:R-:W-:Y:S05]  /*0280*/  @!P0 LDS R5, [R3] ;  /* 0x0000000003058984 */ /* 0x000fea0000000800 */
[----:B------:R-:W1:Y:S02]  /*0290*/  @!P0 LDS R2, [R2] ;  /* 0x0000000002028984 */ /* 0x000e640000000800 */
[----:B-1----:R-:W-:-:S05]  /*02a0*/  @!P0 FADD R4, R2, R5 ;  /* 0x0000000502048221 */ /* 0x002fca0000000000 */
[----:B------:R1:W-:Y:S01]  /*02b0*/  @!P0 STS [R3], R4 ;  /* 0x0000000403008388 */ /* 0x0003e20000000800 */
[----:B------:R-:W-:Y:S01]  /*02c0*/  BAR.SYNC.DEFER_BLOCKING 0x0 ;  /* 0x0000000000007b1d */ /* 0x000fe20000010000 */
[----:B------:R-:W-:Y:S02]  /*02d0*/  ISETP.GT.U32.AND P0, PT, R0, 0x3, PT ;  /* 0x000000030000780c */ /* 0x000fe40003f04070 */
[----:B------:R-:W-:-:S11]  /*02e0*/  MOV R0, R6 ;  /* 0x0000000600007202 */ /* 0x000fd60000000f00 */
[----:B-1----:R-:W-:Y:S05]  /*02f0*/  @P0 BRA `(.L_x_4) ;  /* 0xfffffffc00d40947 */ /* 0x002fea000383ffff */
.L_x_3:
[----:B------:R-:W1:Y:S01]  /*0300*/  S2UR UR5, SR_CgaCtaId ;  /* 0x00000000000579c3 */ /* 0x000e620000008800 */
[----:B------:R-:W-:-:S07]  /*0310*/  UMOV UR4, 0x400 ;  /* 0x0000040000047882 */ /* 0x000fce0000000000 */
[----:B0-----:R-:W0:Y:S01]  /*0320*/  LDC.64 R2, c[0x0][0x390] ;  /* 0x0000e400ff027b82 */ /* 0x001e220000000a00 */
[----:B-1----:R-:W-:Y:S01]  /*0330*/  ULEA UR4, UR5, UR4, 0x18 ;  /* 0x0000000405047291 */ /* 0x002fe2000f8ec0ff */
[----:B0-----:R-:W-:-:S08]  /*0340*/  IMAD.WIDE.U32 R2, R11, 0x4, R2 ;  /* 0x000000040b027825 */ /* 0x001fd000078e0002 */
[----:B------:R-:W0:Y:S04]  /*0350*/  LDS R5, [UR4] ;  /* 0x00000004ff057984 */ /* 0x000e280008000800 */
[----:B0-----:R-:W-:Y:S01]  /*0360*/  STG.E desc[UR6][R2.64], R5 ;  /* 0x0000000502007986 */ /* 0x001fe2000c101906 */
[----:B------:R-:W-:Y:S05]  /*0370*/  EXIT ;  /* 0x000000000000794d */ /* 0x000fea0003800000 */
.L_x_5:
[----:B------:R-:W-:-:S00]  /*0380*/  BRA `(.L_x_5) ;  /* 0xfffffffc00fc7947 */ /* 0x000fc0000383ffff */
[----:B------:R-:W-:-:S00]  /*0390*/  NOP ;  /* 0x0000000000007918 */ /* 0x000fc00000000000 */
        /* <DEDUP_REMOVED lines=14> */
.L_x_6:


//--------------------- .nv.shared._Z13single_kernelPKfS0_Pfii --------------------------
	.section	.nv.shared._Z13single_kernelPKfS0_Pfii,"aw",@nobits
	.sectionflags	@""
	.align	16
	.zero		1024


//--------------------- .nv.shared.reserved.0     --------------------------
	.section	.nv.shared.reserved.0,"aw",@nobits
	.weak		__nv_reservedSMEM_offset_0_alias
	.size		__nv_reservedSMEM_offset_0_alias, 0, 64
	.other		__nv_reservedSMEM_offset_0_alias,@"STO_CUDA_RESERVED_SHARED STV_DEFAULT"
__nv_reservedSMEM_offset_0_alias:
	.zero		0
	.zero		64


//--------------------- .nv.constant0._Z13single_kernelPKfS0_Pfii --------------------------
	.section	.nv.constant0._Z13single_kernelPKfS0_Pfii,"a",@progbits
	.sectionflags	@""
	.align	4
.nv.constant0._Z13single_kernelPKfS0_Pfii:
	.zero		928


//--------------------- SYMBOLS --------------------------

	.type		.nv.reservedSmem.offset0,@object
	.size		.nv.reservedSmem.offset0,0x4
	.type		.nv.reservedSmem.cap,@object
	.size		.nv.reservedSmem.cap,0x4
